//
// Generated by NVIDIA NVVM Compiler
//
// Compiler Build ID: CL-36424714
// Cuda compilation tools, release 13.0, V13.0.88
// Based on NVVM 20.0.0
//

.version 9.0
.target sm_100
.address_size 64

	// .globl	_Z10sum_matrixPPiS0_S0_iii

.visible .entry _Z10sum_matrixPPiS0_S0_iii(
	.param .u64 .ptr .align 1 _Z10sum_matrixPPiS0_S0_iii_param_0,
	.param .u64 .ptr .align 1 _Z10sum_matrixPPiS0_S0_iii_param_1,
	.param .u64 .ptr .align 1 _Z10sum_matrixPPiS0_S0_iii_param_2,
	.param .u32 _Z10sum_matrixPPiS0_S0_iii_param_3,
	.param .u32 _Z10sum_matrixPPiS0_S0_iii_param_4,
	.param .u32 _Z10sum_matrixPPiS0_S0_iii_param_5
)
{
	.reg .b32 	%r<4>;
	.reg .b64 	%rd<9>;

	ld.param.u64 	%rd1, [_Z10sum_matrixPPiS0_S0_iii_param_2];
	cvta.to.global.u64 	%rd2, %rd1;
	ld.global.u64 	%rd3, [%rd2];
	cvta.to.global.u64 	%rd4, %rd3;
	mov.b32 	%r1, 1;
	st.global.u32 	[%rd4], %r1;
	ld.global.u64 	%rd5, [%rd2];
	cvta.to.global.u64 	%rd6, %rd5;
	mov.b32 	%r2, 2;
	st.global.u32 	[%rd6+4], %r2;
	ld.global.u64 	%rd7, [%rd2];
	cvta.to.global.u64 	%rd8, %rd7;
	mov.b32 	%r3, 3;
	st.global.u32 	[%rd8+8], %r3;
	ret;

}


// ===== COMPILED SASS (sm_100) =====

	.target	sm_100

	.elftype	@"ET_EXEC"


//--------------------- .note.nv.tkinfo           --------------------------
	.section	.note.nv.tkinfo,"",@"SHT_NOTE"
	.sectionflags	@"SHF_NOTE_NV_TKINFO"
	.tkinfo
        /*0018*/ 	.word	0x00000002
        /*0030*/ 	.string	""
        /*0030*/ 	.string	"ptxas"
        /*0030*/ 	.string	"Cuda compilation tools, release 13.0, V13.0.88"
        /*0030*/ 	.string	"Build cuda_13.0.r13.0/compiler.36424714_0"
        /*0030*/ 	.string	"-arch sm_100 -m 64 "



//--------------------- .note.nv.cuinfo           --------------------------
	.section	.note.nv.cuinfo,"",@"SHT_NOTE"
	.sectionflags	@"SHF_NOTE_NV_CUINFO"
        /*0018*/ 	.short	0x0002
        /*001a*/ 	.short	0x0064
        /*001c*/ 	.short	0x0082
	.zero		2


//--------------------- .nv.info                  --------------------------
	.section	.nv.info,"",@"SHT_CUDA_INFO"
	.align	4


	//----- nvinfo : EIATTR_REGCOUNT
	.align		4
        /*0000*/ 	.byte	0x04, 0x2f
        /*0002*/ 	.short	(.L_1 - .L_0)
	.align		4
.L_0:
        /*0004*/ 	.word	index@(_Z10sum_matrixPPiS0_S0_iii)
        /*0008*/ 	.word	0x00000012


	//----- nvinfo : EIATTR_FRAME_SIZE
	.align		4
.L_1:
        /*000c*/ 	.byte	0x04, 0x11
        /*000e*/ 	.short	(.L_3 - .L_2)
	.align		4
.L_2:
        /*0010*/ 	.word	index@(_Z10sum_matrixPPiS0_S0_iii)
        /*0014*/ 	.word	0x00000000


	//----- nvinfo : EIATTR_MIN_STACK_SIZE
	.align		4
.L_3:
        /*0018*/ 	.byte	0x04, 0x12
        /*001a*/ 	.short	(.L_5 - .L_4)
	.align		4
.L_4:
        /*001c*/ 	.word	index@(_Z10sum_matrixPPiS0_S0_iii)
        /*0020*/ 	.word	0x00000000
.L_5:


//--------------------- .nv.compat                --------------------------
	.section	.nv.compat,"",@"SHT_CUDA_COMPAT_INFO"
	.align	4
        /*0000*/ 	.byte	0x02, 0x09, 0x00, 0x00, 0x02, 0x02, 0x01, 0x00, 0x02, 0x05, 0x05, 0x00, 0x03, 0x07, 0x01, 0x01
        /*0010*/ 	.byte	0x02, 0x03, 0x00, 0x00, 0x02, 0x06, 0x01, 0x00, 0x04, 0x0b, 0x08, 0x00, 0x09, 0x00, 0x00, 0x00
        /*0020*/ 	.byte	0x00, 0x00, 0x00, 0x00


//--------------------- .nv.info._Z10sum_matrixPPiS0_S0_iii --------------------------
	.section	.nv.info._Z10sum_matrixPPiS0_S0_iii,"",@"SHT_CUDA_INFO"
	.sectionflags	@""
	.align	4


	//----- nvinfo : EIATTR_CUDA_API_VERSION
	.align		4
        /*0000*/ 	.byte	0x04, 0x37
        /*0002*/ 	.short	(.L_7 - .L_6)
.L_6:
        /*0004*/ 	.word	0x00000082


	//----- nvinfo : EIATTR_KPARAM_INFO
	.align		4
.L_7:
        /*0008*/ 	.byte	0x04, 0x17
        /*000a*/ 	.short	(.L_9 - .L_8)
.L_8:
        /*000c*/ 	.word	0x00000000
        /*0010*/ 	.short	0x0005
        /*0012*/ 	.short	0x0020
        /*0014*/ 	.byte	0x00, 0xf0, 0x11, 0x00


	//----- nvinfo : EIATTR_KPARAM_INFO
	.align		4
.L_9:
        /*0018*/ 	.byte	0x04, 0x17
        /*001a*/ 	.short	(.L_11 - .L_10)
.L_10:
        /*001c*/ 	.word	0x00000000
        /*0020*/ 	.short	0x0004
        /*0022*/ 	.short	0x001c
        /*0024*/ 	.byte	0x00, 0xf0, 0x11, 0x00


	//----- nvinfo : EIATTR_KPARAM_INFO
	.align		4
.L_11:
        /*0028*/ 	.byte	0x04, 0x17
        /*002a*/ 	.short	(.L_13 - .L_12)
.L_12:
        /*002c*/ 	.word	0x00000000
        /*0030*/ 	.short	0x0003
        /*0032*/ 	.short	0x0018
        /*0034*/ 	.byte	0x00, 0xf0, 0x11, 0x00


	//----- nvinfo : EIATTR_KPARAM_INFO
	.align		4
.L_13:
        /*0038*/ 	.byte	0x04, 0x17
        /*003a*/ 	.short	(.L_15 - .L_14)
.L_14:
        /*003c*/ 	.word	0x00000000
        /*0040*/ 	.short	0x0002
        /*0042*/ 	.short	0x0010
        /*0044*/ 	.byte	0x00, 0xf5, 0x21, 0x00


	//----- nvinfo : EIATTR_KPARAM_INFO
	.align		4
.L_15:
        /*0048*/ 	.byte	0x04, 0x17
        /*004a*/ 	.short	(.L_17 - .L_16)
.L_16:
        /*004c*/ 	.word	0x00000000
        /*0050*/ 	.short	0x0001
        /*0052*/ 	.short	0x0008
        /*0054*/ 	.byte	0x00, 0xf5, 0x21, 0x00


	//----- nvinfo : EIATTR_KPARAM_INFO
	.align		4
.L_17:
        /*0058*/ 	.byte	0x04, 0x17
        /*005a*/ 	.short	(.L_19 - .L_18)
.L_18:
        /*005c*/ 	.word	0x00000000
        /*0060*/ 	.short	0x0000
        /*0062*/ 	.short	0x0000
        /*0064*/ 	.byte	0x00, 0xf5, 0x21, 0x00


	//----- nvinfo : EIATTR_SPARSE_MMA_MASK
	.align		4
.L_19:
        /*0068*/ 	.byte	0x03, 0x50
        /*006a*/ 	.short	0x0000


	//----- nvinfo : EIATTR_MAXREG_COUNT
	.align		4
        /*006c*/ 	.byte	0x03, 0x1b
        /*006e*/ 	.short	0x00ff


	//----- nvinfo : EIATTR_MERCURY_ISA_VERSION
	.align		4
        /*0070*/ 	.byte	0x03, 0x5f
        /*0072*/ 	.short	0x0101


	//----- nvinfo : EIATTR_VRC_CTA_INIT_COUNT
	.align		4
        /*0074*/ 	.byte	0x02, 0x4a
	.zero		1
	.zero		1


	//----- nvinfo : EIATTR_EXIT_INSTR_OFFSETS
	.align		4
        /*0078*/ 	.byte	0x04, 0x1c
        /*007a*/ 	.short	(.L_21 - .L_20)


	//   ....[0]....
.L_20:
        /*007c*/ 	.word	0x000000c0


	//----- nvinfo : EIATTR_CBANK_PARAM_SIZE
	.align		4
.L_21:
        /*0080*/ 	.byte	0x03, 0x19
        /*0082*/ 	.short	0x0024


	//----- nvinfo : EIATTR_PARAM_CBANK
	.align		4
        /*0084*/ 	.byte	0x04, 0x0a
        /*0086*/ 	.short	(.L_23 - .L_22)
	.align		4
.L_22:
        /*0088*/ 	.word	index@(.nv.constant0._Z10sum_matrixPPiS0_S0_iii)
        /*008c*/ 	.short	0x0380
        /*008e*/ 	.short	0x0024


	//----- nvinfo : EIATTR_SW_WAR
	.align		4
.L_23:
        /*0090*/ 	.byte	0x04, 0x36
        /*0092*/ 	.short	(.L_25 - .L_24)
.L_24:
        /*0094*/ 	.word	0x00000008
.L_25:


//--------------------- .nv.callgraph             --------------------------
	.section	.nv.callgraph,"",@"SHT_CUDA_CALLGRAPH"
	.align	4
	.sectionentsize	8
	.align		4
        /*0000*/ 	.word	0x00000000
	.align		4
        /*0004*/ 	.word	0xffffffff
	.align		4
        /*0008*/ 	.word	0x00000000
	.align		4
        /*000c*/ 	.word	0xfffffffe
	.align		4
        /*0010*/ 	.word	0x00000000
	.align		4
        /*0014*/ 	.word	0xfffffffd
	.align		4
        /*0018*/ 	.word	0x00000000
	.align		4
        /*001c*/ 	.word	0xfffffffc


//--------------------- .text._Z10sum_matrixPPiS0_S0_iii --------------------------
	.section	.text._Z10sum_matrixPPiS0_S0_iii,"ax",@progbits
	.align	128
        .global         _Z10sum_matrixPPiS0_S0_iii
        .type           _Z10sum_matrixPPiS0_S0_iii,@function
        .size           _Z10sum_matrixPPiS0_S0_iii,(.L_x_1 - _Z10sum_matrixPPiS0_S0_iii)
        .other          _Z10sum_matrixPPiS0_S0_iii,@"STO_CUDA_ENTRY STV_DEFAULT"
_Z10sum_matrixPPiS0_S0_iii:
.text._Z10sum_matrixPPiS0_S0_iii:
[----:B------:R-:W-:Y:S08]  /*0000*/  LDC R1, c[0x0][0x37c] ;  /* 0x0000df00ff017b82 */ /* 0x000ff00000000800 */
[----:B------:R-:W0:Y:S01]  /*0010*/  LDC.64 R2, c[0x0][0x390] ;  /* 0x0000e400ff027b82 */ /* 0x000e220000000a00 */
[----:B------:R-:W0:Y:S02]  /*0020*/  LDCU.64 UR4, c[0x0][0x358] ;  /* 0x00006b00ff0477ac */ /* 0x000e240008000a00 */
[----:B0-----:R-:W2:Y:S01]  /*0030*/  LDG.E.64 R4, desc[UR4][R2.64] ;  /* 0x0000000402047981 */ /* 0x001ea2000c1e1b00 */
[----:B------:R-:W-:Y:S01]  /*0040*/  HFMA2 R11, -RZ, RZ, 0, 5.9604644775390625e-08 ;  /* 0x00000001ff0b7431 */ /* 0x000fe200000001ff */
[----:B------:R-:W-:-:S04]  /*0050*/  MOV R13, 0x2 ;  /* 0x00000002000d7802 */ /* 0x000fc80000000f00 */
[----:B--2---:R-:W-:Y:S04]  /*0060*/  STG.E desc[UR4][R4.64], R11 ;  /* 0x0000000b04007986 */ /* 0x004fe8000c101904 */
[----:B------:R-:W2:Y:S01]  /*0070*/  LDG.E.64 R6, desc[UR4][R2.64] ;  /* 0x0000000402067981 */ /* 0x000ea2000c1e1b00 */
[----:B------:R-:W-:-:S03]  /*0080*/  HFMA2 R15, -RZ, RZ, 0, 1.78813934326171875e-07 ;  /* 0x00000003ff0f7431 */ /* 0x000fc600000001ff */
[----:B--2---:R-:W-:Y:S04]  /*0090*/  STG.E desc[UR4][R6.64+0x4], R13 ;  /* 0x0000040d06007986 */ /* 0x004fe8000c101904 */
[----:B------:R-:W2:Y:S04]  /*00a0*/  LDG.E.64 R8, desc[UR4][R2.64] ;  /* 0x0000000402087981 */ /* 0x000ea8000c1e1b00 */
[----:B--2---:R-:W-:Y:S01]  /*00b0*/  STG.E desc[UR4][R8.64+0x8], R15 ;  /* 0x0000080f08007986 */ /* 0x004fe2000c101904 */
[----:B------:R-:W-:Y:S05]  /*00c0*/  EXIT ;  /* 0x000000000000794d */ /* 0x000fea0003800000 */
.L_x_0:
[----:B------:R-:W-:-:S00]  /*00d0*/  BRA `(.L_x_0) ;  /* 0xfffffffc00fc7947 */ /* 0x000fc0000383ffff */
[----:B------:R-:W-:-:S00]  /*00e0*/  NOP ;  /* 0x0000000000007918 */ /* 0x000fc00000000000 */
        /* <DEDUP_REMOVED lines=9> */
.L_x_1:


//--------------------- .nv.shared.reserved.0     --------------------------
	.section	.nv.shared.reserved.0,"aw",@nobits
	.weak		__nv_reservedSMEM_offset_0_alias
	.size		__nv_reservedSMEM_offset_0_alias, 0, 64
	.other		__nv_reservedSMEM_offset_0_alias,@"STO_CUDA_RESERVED_SHARED STV_DEFAULT"
__nv_reservedSMEM_offset_0_alias:
	.zero		0
	.zero		64


//--------------------- .nv.constant0._Z10sum_matrixPPiS0_S0_iii --------------------------
	.section	.nv.constant0._Z10sum_matrixPPiS0_S0_iii,"a",@progbits
	.sectionflags	@""
	.align	4
.nv.constant0._Z10sum_matrixPPiS0_S0_iii:
	.zero		932


//--------------------- SYMBOLS --------------------------

	.type		.nv.reservedSmem.offset0,@object
	.size		.nv.reservedSmem.offset0,0x4
